//
// Generated by NVIDIA NVVM Compiler
//
// Compiler Build ID: CL-36424714
// Cuda compilation tools, release 13.0, V13.0.88
// Based on NVVM 20.0.0
//

.version 9.0
.target sm_100
.address_size 64

	// .globl	_Z10kernel_modi

.visible .entry _Z10kernel_modi(
	.param .u32 _Z10kernel_modi_param_0
)
{


	bar.sync 	0;
	ret;

}


// ===== COMPILED SASS (sm_100) =====

	.target	sm_100

	.elftype	@"ET_EXEC"


//--------------------- .note.nv.tkinfo           --------------------------
	.section	.note.nv.tkinfo,"",@"SHT_NOTE"
	.sectionflags	@"SHF_NOTE_NV_TKINFO"
	.tkinfo
        /*0018*/ 	.word	0x00000002
        /*0030*/ 	.string	""
        /*0030*/ 	.string	"ptxas"
        /*0030*/ 	.string	"Cuda compilation tools, release 13.0, V13.0.88"
        /*0030*/ 	.string	"Build cuda_13.0.r13.0/compiler.36424714_0"
        /*0030*/ 	.string	"-arch sm_100 -m 64 "



//--------------------- .note.nv.cuinfo           --------------------------
	.section	.note.nv.cuinfo,"",@"SHT_NOTE"
	.sectionflags	@"SHF_NOTE_NV_CUINFO"
        /*0018*/ 	.short	0x0002
        /*001a*/ 	.short	0x0064
        /*001c*/ 	.short	0x0082
	.zero		2


//--------------------- .nv.info                  --------------------------
	.section	.nv.info,"",@"SHT_CUDA_INFO"
	.align	4


	//----- nvinfo : EIATTR_REGCOUNT
	.align		4
        /*0000*/ 	.byte	0x04, 0x2f
        /*0002*/ 	.short	(.L_1 - .L_0)
	.align		4
.L_0:
        /*0004*/ 	.word	index@(_Z10kernel_modi)
        /*0008*/ 	.word	0x00000004


	//----- nvinfo : EIATTR_FRAME_SIZE
	.align		4
.L_1:
        /*000c*/ 	.byte	0x04, 0x11
        /*000e*/ 	.short	(.L_3 - .L_2)
	.align		4
.L_2:
        /*0010*/ 	.word	index@(_Z10kernel_modi)
        /*0014*/ 	.word	0x00000000


	//----- nvinfo : EIATTR_MIN_STACK_SIZE
	.align		4
.L_3:
        /*0018*/ 	.byte	0x04, 0x12
        /*001a*/ 	.short	(.L_5 - .L_4)
	.align		4
.L_4:
        /*001c*/ 	.word	index@(_Z10kernel_modi)
        /*0020*/ 	.word	0x00000000
.L_5:


//--------------------- .nv.compat                --------------------------
	.section	.nv.compat,"",@"SHT_CUDA_COMPAT_INFO"
	.align	4
        /*0000*/ 	.byte	0x02, 0x09, 0x00, 0x00, 0x02, 0x02, 0x01, 0x00, 0x02, 0x05, 0x05, 0x00, 0x03, 0x07, 0x01, 0x01
        /*0010*/ 	.byte	0x02, 0x03, 0x00, 0x00, 0x02, 0x06, 0x01, 0x00, 0x04, 0x0b, 0x08, 0x00, 0x09, 0x00, 0x00, 0x00
        /*0020*/ 	.byte	0x00, 0x00, 0x00, 0x00


//--------------------- .nv.info._Z10kernel_modi  --------------------------
	.section	.nv.info._Z10kernel_modi,"",@"SHT_CUDA_INFO"
	.sectionflags	@""
	.align	4


	//----- nvinfo : EIATTR_CUDA_API_VERSION
	.align		4
        /*0000*/ 	.byte	0x04, 0x37
        /*0002*/ 	.short	(.L_7 - .L_6)
.L_6:
        /*0004*/ 	.word	0x00000082


	//----- nvinfo : EIATTR_KPARAM_INFO
	.align		4
.L_7:
        /*0008*/ 	.byte	0x04, 0x17
        /*000a*/ 	.short	(.L_9 - .L_8)
.L_8:
        /*000c*/ 	.word	0x00000000
        /*0010*/ 	.short	0x0000
        /*0012*/ 	.short	0x0000
        /*0014*/ 	.byte	0x00, 0xf0, 0x11, 0x00


	//----- nvinfo : EIATTR_SPARSE_MMA_MASK
	.align		4
.L_9:
        /*0018*/ 	.byte	0x03, 0x50
        /*001a*/ 	.short	0x0000


	//----- nvinfo : EIATTR_MAXREG_COUNT
	.align		4
        /*001c*/ 	.byte	0x03, 0x1b
        /*001e*/ 	.short	0x00ff


	//----- nvinfo : EIATTR_NUM_BARRIERS
	.align		4
        /*0020*/ 	.byte	0x02, 0x4c
        /*0022*/ 	.byte	0x01
	.zero		1


	//----- nvinfo : EIATTR_MERCURY_ISA_VERSION
	.align		4
        /*0024*/ 	.byte	0x03, 0x5f
        /*0026*/ 	.short	0x0101


	//----- nvinfo : EIATTR_VRC_CTA_INIT_COUNT
	.align		4
        /*0028*/ 	.byte	0x02, 0x4a
	.zero		1
	.zero		1


	//----- nvinfo : EIATTR_EXIT_INSTR_OFFSETS
	.align		4
        /*002c*/ 	.byte	0x04, 0x1c
        /*002e*/ 	.short	(.L_11 - .L_10)


	//   ....[0]....
.L_10:
        /*0030*/ 	.word	0x00000020


	//----- nvinfo : EIATTR_CBANK_PARAM_SIZE
	.align		4
.L_11:
        /*0034*/ 	.byte	0x03, 0x19
        /*0036*/ 	.short	0x0004


	//----- nvinfo : EIATTR_PARAM_CBANK
	.align		4
        /*0038*/ 	.byte	0x04, 0x0a
        /*003a*/ 	.short	(.L_13 - .L_12)
	.align		4
.L_12:
        /*003c*/ 	.word	index@(.nv.constant0._Z10kernel_modi)
        /*0040*/ 	.short	0x0380
        /*0042*/ 	.short	0x0004


	//----- nvinfo : EIATTR_SW_WAR
	.align		4
.L_13:
        /*0044*/ 	.byte	0x04, 0x36
        /*0046*/ 	.short	(.L_15 - .L_14)
.L_14:
        /*0048*/ 	.word	0x00000008
.L_15:


//--------------------- .nv.callgraph             --------------------------
	.section	.nv.callgraph,"",@"SHT_CUDA_CALLGRAPH"
	.align	4
	.sectionentsize	8
	.align		4
        /*0000*/ 	.word	0x00000000
	.align		4
        /*0004*/ 	.word	0xffffffff
	.align		4
        /*0008*/ 	.word	0x00000000
	.align		4
        /*000c*/ 	.word	0xfffffffe
	.align		4
        /*0010*/ 	.word	0x00000000
	.align		4
        /*0014*/ 	.word	0xfffffffd
	.align		4
        /*0018*/ 	.word	0x00000000
	.align		4
        /*001c*/ 	.word	0xfffffffc


//--------------------- .text._Z10kernel_modi     --------------------------
	.section	.text._Z10kernel_modi,"ax",@progbits
	.align	128
        .global         _Z10kernel_modi
        .type           _Z10kernel_modi,@function
        .size           _Z10kernel_modi,(.L_x_1 - _Z10kernel_modi)
        .other          _Z10kernel_modi,@"STO_CUDA_ENTRY STV_DEFAULT"
_Z10kernel_modi:
.text._Z10kernel_modi:
[----:B------:R-:W-:Y:S08]  /*0000*/  LDC R1, c[0x0][0x37c] ;  /* 0x0000df00ff017b82 */ /* 0x000ff00000000800 */
[----:B------:R-:W-:Y:S06]  /*0010*/  BAR.SYNC.DEFER_BLOCKING 0x0 ;  /* 0x0000000000007b1d */ /* 0x000fec0000010000 */
[----:B------:R-:W-:Y:S05]  /*0020*/  EXIT ;  /* 0x000000000000794d */ /* 0x000fea0003800000 */
.L_x_0:
[----:B------:R-:W-:-:S00]  /*0030*/  BRA `(.L_x_0) ;  /* 0xfffffffc00fc7947 */ /* 0x000fc0000383ffff */
[----:B------:R-:W-:-:S00]  /*0040*/  NOP ;  /* 0x0000000000007918 */ /* 0x000fc00000000000 */
        /* <DEDUP_REMOVED lines=11> */
.L_x_1:


//--------------------- .nv.shared.reserved.0     --------------------------
	.section	.nv.shared.reserved.0,"aw",@nobits
	.weak		__nv_reservedSMEM_offset_0_alias
	.size		__nv_reservedSMEM_offset_0_alias, 0, 64
	.other		__nv_reservedSMEM_offset_0_alias,@"STO_CUDA_RESERVED_SHARED STV_DEFAULT"
__nv_reservedSMEM_offset_0_alias:
	.zero		0
	.zero		64


//--------------------- .nv.constant0._Z10kernel_modi --------------------------
	.section	.nv.constant0._Z10kernel_modi,"a",@progbits
	.sectionflags	@""
	.align	4
.nv.constant0._Z10kernel_modi:
	.zero		900


//--------------------- SYMBOLS --------------------------

	.type		.nv.reservedSmem.offset0,@object
	.size		.nv.reservedSmem.offset0,0x4
